//
// Generated by NVIDIA NVVM Compiler
//
// Compiler Build ID: CL-36424714
// Cuda compilation tools, release 13.0, V13.0.88
// Based on NVVM 20.0.0
//

.version 9.0
.target sm_100
.address_size 64

	// .globl	_Z5sgemmILi128EEviiiPfS0_S0_
// _ZZ5sgemmILi128EEviiiPfS0_S0_E9share_mem has been demoted

.visible .entry _Z5sgemmILi128EEviiiPfS0_S0_(
	.param .u32 _Z5sgemmILi128EEviiiPfS0_S0__param_0,
	.param .u32 _Z5sgemmILi128EEviiiPfS0_S0__param_1,
	.param .u32 _Z5sgemmILi128EEviiiPfS0_S0__param_2,
	.param .u64 .ptr .align 1 _Z5sgemmILi128EEviiiPfS0_S0__param_3,
	.param .u64 .ptr .align 1 _Z5sgemmILi128EEviiiPfS0_S0__param_4,
	.param .u64 .ptr .align 1 _Z5sgemmILi128EEviiiPfS0_S0__param_5
)
{
	.reg .pred 	%p<4>;
	.reg .b32 	%r<76>;
	.reg .b32 	%f<475>;
	.reg .b64 	%rd<29>;
	// demoted variable
	.shared .align 1 .b8 _ZZ5sgemmILi128EEviiiPfS0_S0_E9share_mem[24576];
	ld.param.u32 	%r21, [_Z5sgemmILi128EEviiiPfS0_S0__param_2];
	mov.u32 	%r22, %ctaid.y;
	mov.u32 	%r23, %ctaid.x;
	mov.u32 	%r1, %tid.x;
	shl.b32 	%r2, %r22, 7;
	shl.b32 	%r3, %r23, 7;
	setp.lt.s32 	%p1, %r21, 1;
	mov.f32 	%f347, 0f00000000;
	mov.f32 	%f348, %f347;
	mov.f32 	%f349, %f347;
	mov.f32 	%f350, %f347;
	mov.f32 	%f351, %f347;
	mov.f32 	%f352, %f347;
	mov.f32 	%f353, %f347;
	mov.f32 	%f354, %f347;
	mov.f32 	%f355, %f347;
	mov.f32 	%f356, %f347;
	mov.f32 	%f357, %f347;
	mov.f32 	%f358, %f347;
	mov.f32 	%f359, %f347;
	mov.f32 	%f360, %f347;
	mov.f32 	%f361, %f347;
	mov.f32 	%f362, %f347;
	mov.f32 	%f363, %f347;
	mov.f32 	%f364, %f347;
	mov.f32 	%f365, %f347;
	mov.f32 	%f366, %f347;
	mov.f32 	%f367, %f347;
	mov.f32 	%f368, %f347;
	mov.f32 	%f369, %f347;
	mov.f32 	%f370, %f347;
	mov.f32 	%f371, %f347;
	mov.f32 	%f372, %f347;
	mov.f32 	%f373, %f347;
	mov.f32 	%f374, %f347;
	mov.f32 	%f375, %f347;
	mov.f32 	%f376, %f347;
	mov.f32 	%f377, %f347;
	mov.f32 	%f378, %f347;
	mov.f32 	%f379, %f347;
	mov.f32 	%f380, %f347;
	mov.f32 	%f381, %f347;
	mov.f32 	%f382, %f347;
	mov.f32 	%f383, %f347;
	mov.f32 	%f384, %f347;
	mov.f32 	%f385, %f347;
	mov.f32 	%f386, %f347;
	mov.f32 	%f387, %f347;
	mov.f32 	%f388, %f347;
	mov.f32 	%f389, %f347;
	mov.f32 	%f390, %f347;
	mov.f32 	%f391, %f347;
	mov.f32 	%f392, %f347;
	mov.f32 	%f393, %f347;
	mov.f32 	%f394, %f347;
	mov.f32 	%f395, %f347;
	mov.f32 	%f396, %f347;
	mov.f32 	%f397, %f347;
	mov.f32 	%f398, %f347;
	mov.f32 	%f399, %f347;
	mov.f32 	%f400, %f347;
	mov.f32 	%f401, %f347;
	mov.f32 	%f402, %f347;
	mov.f32 	%f403, %f347;
	mov.f32 	%f404, %f347;
	mov.f32 	%f405, %f347;
	mov.f32 	%f406, %f347;
	mov.f32 	%f407, %f347;
	mov.f32 	%f408, %f347;
	mov.f32 	%f409, %f347;
	mov.f32 	%f410, %f347;
	@%p1 bra 	$L__BB0_5;
	ld.param.u32 	%r67, [_Z5sgemmILi128EEviiiPfS0_S0__param_2];
	ld.param.u32 	%r64, [_Z5sgemmILi128EEviiiPfS0_S0__param_0];
	shr.u32 	%r25, %r1, 1;
	and.b32  	%r26, %r25, 508;
	and.b32  	%r27, %r1, 7;
	shr.u32 	%r28, %r1, 5;
	and.b32  	%r29, %r1, 31;
	add.s32 	%r30, %r29, %r3;
	mad.lo.s32 	%r71, %r64, %r28, %r30;
	add.s32 	%r31, %r2, %r26;
	mad.lo.s32 	%r72, %r67, %r31, %r27;
	mov.b32 	%r70, 0;
	mov.f32 	%f347, 0f00000000;
	shl.b32 	%r34, %r1, 4;
	and.b32  	%r35, %r34, 240;
$L__BB0_2:
	ld.param.u64 	%rd27, [_Z5sgemmILi128EEviiiPfS0_S0__param_4];
	ld.param.u64 	%rd26, [_Z5sgemmILi128EEviiiPfS0_S0__param_3];
	ld.param.u32 	%r68, [_Z5sgemmILi128EEviiiPfS0_S0__param_2];
	mov.u32 	%r36, _ZZ5sgemmILi128EEviiiPfS0_S0_E9share_mem;
	add.s32 	%r37, %r35, %r36;
	add.s32 	%r73, %r37, 16652;
	and.b32  	%r38, %r1, 1008;
	add.s32 	%r39, %r38, %r36;
	add.s32 	%r74, %r39, 256;
	cvta.to.global.u64 	%rd4, %rd26;
	mul.wide.s32 	%rd5, %r72, 4;
	add.s64 	%rd6, %rd4, %rd5;
	ld.global.f32 	%f259, [%rd6];
	shr.u32 	%r40, %r1, 1;
	and.b32  	%r41, %r40, 508;
	and.b32  	%r42, %r1, 7;
	mad.lo.s32 	%r43, %r42, 132, %r41;
	shl.b32 	%r44, %r43, 2;
	add.s32 	%r45, %r36, %r44;
	st.shared.f32 	[%r45], %f259;
	mul.wide.u32 	%rd7, %r68, 4;
	add.s64 	%rd8, %rd6, %rd7;
	ld.global.f32 	%f260, [%rd8];
	st.shared.f32 	[%r45+4], %f260;
	add.s64 	%rd9, %rd8, %rd7;
	ld.global.f32 	%f261, [%rd9];
	st.shared.f32 	[%r45+8], %f261;
	add.s64 	%rd10, %rd9, %rd7;
	ld.global.f32 	%f262, [%rd10];
	st.shared.f32 	[%r45+12], %f262;
	cvta.to.global.u64 	%rd11, %rd27;
	mul.wide.s32 	%rd12, %r71, 4;
	add.s64 	%rd13, %rd11, %rd12;
	ld.global.f32 	%f263, [%rd13];
	shr.u32 	%r46, %r1, 5;
	mad.lo.s32 	%r47, %r46, 100, %r1;
	shl.b32 	%r48, %r47, 2;
	add.s32 	%r49, %r36, %r48;
	st.shared.f32 	[%r49+16384], %f263;
	ld.global.f32 	%f264, [%rd13+128];
	st.shared.f32 	[%r49+16512], %f264;
	ld.global.f32 	%f265, [%rd13+256];
	st.shared.f32 	[%r49+16640], %f265;
	ld.global.f32 	%f266, [%rd13+384];
	st.shared.f32 	[%r49+16768], %f266;
	bar.sync 	0;
	mov.b32 	%r75, 16384;
$L__BB0_3:
	ld.shared.f32 	%f267, [%r74+-256];
	ld.shared.f32 	%f268, [%r74];
	ld.shared.f32 	%f269, [%r74+-252];
	ld.shared.f32 	%f270, [%r74+4];
	ld.shared.f32 	%f271, [%r74+-248];
	ld.shared.f32 	%f272, [%r74+8];
	ld.shared.f32 	%f273, [%r74+-244];
	ld.shared.f32 	%f274, [%r74+12];
	ld.shared.f32 	%f275, [%r73+-268];
	ld.shared.f32 	%f276, [%r73+-12];
	ld.shared.f32 	%f277, [%r73+-264];
	ld.shared.f32 	%f278, [%r73+-8];
	ld.shared.f32 	%f279, [%r73+-260];
	ld.shared.f32 	%f280, [%r73+-4];
	ld.shared.f32 	%f281, [%r73+-256];
	ld.shared.f32 	%f282, [%r73];
	fma.rn.f32 	%f410, %f267, %f275, %f410;
	fma.rn.f32 	%f409, %f267, %f277, %f409;
	fma.rn.f32 	%f408, %f267, %f279, %f408;
	fma.rn.f32 	%f407, %f267, %f281, %f407;
	fma.rn.f32 	%f406, %f267, %f276, %f406;
	fma.rn.f32 	%f405, %f267, %f278, %f405;
	fma.rn.f32 	%f404, %f267, %f280, %f404;
	fma.rn.f32 	%f403, %f267, %f282, %f403;
	fma.rn.f32 	%f402, %f269, %f275, %f402;
	fma.rn.f32 	%f401, %f269, %f277, %f401;
	fma.rn.f32 	%f400, %f269, %f279, %f400;
	fma.rn.f32 	%f399, %f269, %f281, %f399;
	fma.rn.f32 	%f398, %f269, %f276, %f398;
	fma.rn.f32 	%f397, %f269, %f278, %f397;
	fma.rn.f32 	%f396, %f269, %f280, %f396;
	fma.rn.f32 	%f395, %f269, %f282, %f395;
	fma.rn.f32 	%f394, %f271, %f275, %f394;
	fma.rn.f32 	%f393, %f271, %f277, %f393;
	fma.rn.f32 	%f392, %f271, %f279, %f392;
	fma.rn.f32 	%f391, %f271, %f281, %f391;
	fma.rn.f32 	%f390, %f271, %f276, %f390;
	fma.rn.f32 	%f389, %f271, %f278, %f389;
	fma.rn.f32 	%f388, %f271, %f280, %f388;
	fma.rn.f32 	%f387, %f271, %f282, %f387;
	fma.rn.f32 	%f386, %f273, %f275, %f386;
	fma.rn.f32 	%f385, %f273, %f277, %f385;
	fma.rn.f32 	%f384, %f273, %f279, %f384;
	fma.rn.f32 	%f383, %f273, %f281, %f383;
	fma.rn.f32 	%f382, %f273, %f276, %f382;
	fma.rn.f32 	%f381, %f273, %f278, %f381;
	fma.rn.f32 	%f380, %f273, %f280, %f380;
	fma.rn.f32 	%f379, %f273, %f282, %f379;
	fma.rn.f32 	%f378, %f268, %f275, %f378;
	fma.rn.f32 	%f377, %f268, %f277, %f377;
	fma.rn.f32 	%f376, %f268, %f279, %f376;
	fma.rn.f32 	%f375, %f268, %f281, %f375;
	fma.rn.f32 	%f374, %f268, %f276, %f374;
	fma.rn.f32 	%f373, %f268, %f278, %f373;
	fma.rn.f32 	%f372, %f268, %f280, %f372;
	fma.rn.f32 	%f371, %f268, %f282, %f371;
	fma.rn.f32 	%f370, %f270, %f275, %f370;
	fma.rn.f32 	%f369, %f270, %f277, %f369;
	fma.rn.f32 	%f368, %f270, %f279, %f368;
	fma.rn.f32 	%f367, %f270, %f281, %f367;
	fma.rn.f32 	%f366, %f270, %f276, %f366;
	fma.rn.f32 	%f365, %f270, %f278, %f365;
	fma.rn.f32 	%f364, %f270, %f280, %f364;
	fma.rn.f32 	%f363, %f270, %f282, %f363;
	fma.rn.f32 	%f362, %f272, %f275, %f362;
	fma.rn.f32 	%f361, %f272, %f277, %f361;
	fma.rn.f32 	%f360, %f272, %f279, %f360;
	fma.rn.f32 	%f359, %f272, %f281, %f359;
	fma.rn.f32 	%f358, %f272, %f276, %f358;
	fma.rn.f32 	%f357, %f272, %f278, %f357;
	fma.rn.f32 	%f356, %f272, %f280, %f356;
	fma.rn.f32 	%f355, %f272, %f282, %f355;
	fma.rn.f32 	%f354, %f274, %f275, %f354;
	fma.rn.f32 	%f353, %f274, %f277, %f353;
	fma.rn.f32 	%f352, %f274, %f279, %f352;
	fma.rn.f32 	%f351, %f274, %f281, %f351;
	fma.rn.f32 	%f350, %f274, %f276, %f350;
	fma.rn.f32 	%f349, %f274, %f278, %f349;
	fma.rn.f32 	%f348, %f274, %f280, %f348;
	fma.rn.f32 	%f347, %f274, %f282, %f347;
	add.s32 	%r75, %r75, 528;
	add.s32 	%r74, %r74, 528;
	add.s32 	%r73, %r73, 528;
	setp.ne.s32 	%p2, %r75, 20608;
	@%p2 bra 	$L__BB0_3;
	ld.param.u32 	%r69, [_Z5sgemmILi128EEviiiPfS0_S0__param_2];
	ld.param.u32 	%r65, [_Z5sgemmILi128EEviiiPfS0_S0__param_0];
	bar.sync 	0;
	add.s32 	%r70, %r70, 8;
	setp.lt.s32 	%p3, %r70, %r69;
	shl.b32 	%r50, %r65, 3;
	add.s32 	%r71, %r71, %r50;
	add.s32 	%r72, %r72, 8;
	@%p3 bra 	$L__BB0_2;
$L__BB0_5:
	ld.param.u64 	%rd28, [_Z5sgemmILi128EEviiiPfS0_S0__param_5];
	ld.param.u32 	%r66, [_Z5sgemmILi128EEviiiPfS0_S0__param_0];
	cvta.to.global.u64 	%rd14, %rd28;
	mov.u32 	%r51, %tid.x;
	shr.u32 	%r52, %r51, 2;
	and.b32  	%r53, %r52, 252;
	shl.b32 	%r54, %r51, 2;
	and.b32  	%r55, %r54, 60;
	mov.u32 	%r56, %ctaid.y;
	shl.b32 	%r57, %r56, 7;
	add.s32 	%r58, %r57, %r53;
	mov.u32 	%r59, %ctaid.x;
	shl.b32 	%r60, %r59, 7;
	or.b32  	%r61, %r55, %r60;
	mad.lo.s32 	%r62, %r58, %r66, %r61;
	shl.b32 	%r63, %r66, 6;
	mul.wide.s32 	%rd15, %r62, 4;
	add.s64 	%rd16, %rd14, %rd15;
	st.global.f32 	[%rd16], %f410;
	st.global.f32 	[%rd16+256], %f406;
	mul.wide.s32 	%rd17, %r63, 4;
	add.s64 	%rd18, %rd16, %rd17;
	st.global.f32 	[%rd18], %f378;
	st.global.f32 	[%rd18+256], %f374;
	st.global.f32 	[%rd16+4], %f409;
	st.global.f32 	[%rd16+260], %f405;
	st.global.f32 	[%rd18+4], %f377;
	st.global.f32 	[%rd18+260], %f373;
	st.global.f32 	[%rd16+8], %f408;
	st.global.f32 	[%rd16+264], %f404;
	st.global.f32 	[%rd18+8], %f376;
	st.global.f32 	[%rd18+264], %f372;
	st.global.f32 	[%rd16+12], %f407;
	st.global.f32 	[%rd16+268], %f403;
	st.global.f32 	[%rd18+12], %f375;
	st.global.f32 	[%rd18+268], %f371;
	mul.wide.s32 	%rd19, %r66, 4;
	add.s64 	%rd20, %rd16, %rd19;
	st.global.f32 	[%rd20], %f402;
	st.global.f32 	[%rd20+256], %f398;
	add.s64 	%rd21, %rd18, %rd19;
	st.global.f32 	[%rd21], %f370;
	st.global.f32 	[%rd21+256], %f366;
	st.global.f32 	[%rd20+4], %f401;
	st.global.f32 	[%rd20+260], %f397;
	st.global.f32 	[%rd21+4], %f369;
	st.global.f32 	[%rd21+260], %f365;
	st.global.f32 	[%rd20+8], %f400;
	st.global.f32 	[%rd20+264], %f396;
	st.global.f32 	[%rd21+8], %f368;
	st.global.f32 	[%rd21+264], %f364;
	st.global.f32 	[%rd20+12], %f399;
	st.global.f32 	[%rd20+268], %f395;
	st.global.f32 	[%rd21+12], %f367;
	st.global.f32 	[%rd21+268], %f363;
	add.s64 	%rd22, %rd20, %rd19;
	st.global.f32 	[%rd22], %f394;
	st.global.f32 	[%rd22+256], %f390;
	add.s64 	%rd23, %rd21, %rd19;
	st.global.f32 	[%rd23], %f362;
	st.global.f32 	[%rd23+256], %f358;
	st.global.f32 	[%rd22+4], %f393;
	st.global.f32 	[%rd22+260], %f389;
	st.global.f32 	[%rd23+4], %f361;
	st.global.f32 	[%rd23+260], %f357;
	st.global.f32 	[%rd22+8], %f392;
	st.global.f32 	[%rd22+264], %f388;
	st.global.f32 	[%rd23+8], %f360;
	st.global.f32 	[%rd23+264], %f356;
	st.global.f32 	[%rd22+12], %f391;
	st.global.f32 	[%rd22+268], %f387;
	st.global.f32 	[%rd23+12], %f359;
	st.global.f32 	[%rd23+268], %f355;
	add.s64 	%rd24, %rd22, %rd19;
	st.global.f32 	[%rd24], %f386;
	st.global.f32 	[%rd24+256], %f382;
	add.s64 	%rd25, %rd23, %rd19;
	st.global.f32 	[%rd25], %f354;
	st.global.f32 	[%rd25+256], %f350;
	st.global.f32 	[%rd24+4], %f385;
	st.global.f32 	[%rd24+260], %f381;
	st.global.f32 	[%rd25+4], %f353;
	st.global.f32 	[%rd25+260], %f349;
	st.global.f32 	[%rd24+8], %f384;
	st.global.f32 	[%rd24+264], %f380;
	st.global.f32 	[%rd25+8], %f352;
	st.global.f32 	[%rd25+264], %f348;
	st.global.f32 	[%rd24+12], %f383;
	st.global.f32 	[%rd24+268], %f379;
	st.global.f32 	[%rd25+12], %f351;
	st.global.f32 	[%rd25+268], %f347;
	ret;

}


// ===== COMPILED SASS (sm_100) =====

	.target	sm_100

	.elftype	@"ET_EXEC"


//--------------------- .note.nv.tkinfo           --------------------------
	.section	.note.nv.tkinfo,"",@"SHT_NOTE"
	.sectionflags	@"SHF_NOTE_NV_TKINFO"
	.tkinfo
        /*0018*/ 	.word	0x00000002
        /*0030*/ 	.string	""
        /*0030*/ 	.string	"ptxas"
        /*0030*/ 	.string	"Cuda compilation tools, release 13.0, V13.0.88"
        /*0030*/ 	.string	"Build cuda_13.0.r13.0/compiler.36424714_0"
        /*0030*/ 	.string	"-arch sm_100 -m 64 "



//--------------------- .note.nv.cuinfo           --------------------------
	.section	.note.nv.cuinfo,"",@"SHT_NOTE"
	.sectionflags	@"SHF_NOTE_NV_CUINFO"
        /*0018*/ 	.short	0x0002
        /*001a*/ 	.short	0x0064
        /*001c*/ 	.short	0x0082
	.zero		2


//--------------------- .nv.info                  --------------------------
	.section	.nv.info,"",@"SHT_CUDA_INFO"
	.align	4


	//----- nvinfo : EIATTR_REGCOUNT
	.align		4
        /*0000*/ 	.byte	0x04, 0x2f
        /*0002*/ 	.short	(.L_1 - .L_0)
	.align		4
.L_0:
        /*0004*/ 	.word	index@(_Z5sgemmILi128EEviiiPfS0_S0_)
        /*0008*/ 	.word	0x0000005f


	//----- nvinfo : EIATTR_FRAME_SIZE
	.align		4
.L_1:
        /*000c*/ 	.byte	0x04, 0x11
        /*000e*/ 	.short	(.L_3 - .L_2)
	.align		4
.L_2:
        /*0010*/ 	.word	index@(_Z5sgemmILi128EEviiiPfS0_S0_)
        /*0014*/ 	.word	0x00000000


	//----- nvinfo : EIATTR_MIN_STACK_SIZE
	.align		4
.L_3:
        /*0018*/ 	.byte	0x04, 0x12
        /*001a*/ 	.short	(.L_5 - .L_4)
	.align		4
.L_4:
        /*001c*/ 	.word	index@(_Z5sgemmILi128EEviiiPfS0_S0_)
        /*0020*/ 	.word	0x00000000
.L_5:


//--------------------- .nv.compat                --------------------------
	.section	.nv.compat,"",@"SHT_CUDA_COMPAT_INFO"
	.align	4
        /*0000*/ 	.byte	0x02, 0x09, 0x00, 0x00, 0x02, 0x02, 0x01, 0x00, 0x02, 0x05, 0x05, 0x00, 0x03, 0x07, 0x01, 0x01
        /*0010*/ 	.byte	0x02, 0x03, 0x00, 0x00, 0x02, 0x06, 0x01, 0x00, 0x04, 0x0b, 0x08, 0x00, 0x09, 0x00, 0x00, 0x00
        /*0020*/ 	.byte	0x00, 0x00, 0x00, 0x00


//--------------------- .nv.info._Z5sgemmILi128EEviiiPfS0_S0_ --------------------------
	.section	.nv.info._Z5sgemmILi128EEviiiPfS0_S0_,"",@"SHT_CUDA_INFO"
	.sectionflags	@""
	.align	4


	//----- nvinfo : EIATTR_CUDA_API_VERSION
	.align		4
        /*0000*/ 	.byte	0x04, 0x37
        /*0002*/ 	.short	(.L_7 - .L_6)
.L_6:
        /*0004*/ 	.word	0x00000082


	//----- nvinfo : EIATTR_KPARAM_INFO
	.align		4
.L_7:
        /*0008*/ 	.byte	0x04, 0x17
        /*000a*/ 	.short	(.L_9 - .L_8)
.L_8:
        /*000c*/ 	.word	0x00000000
        /*0010*/ 	.short	0x0005
        /*0012*/ 	.short	0x0020
        /*0014*/ 	.byte	0x00, 0xf5, 0x21, 0x00


	//----- nvinfo : EIATTR_KPARAM_INFO
	.align		4
.L_9:
        /*0018*/ 	.byte	0x04, 0x17
        /*001a*/ 	.short	(.L_11 - .L_10)
.L_10:
        /*001c*/ 	.word	0x00000000
        /*0020*/ 	.short	0x0004
        /*0022*/ 	.short	0x0018
        /*0024*/ 	.byte	0x00, 0xf5, 0x21, 0x00


	//----- nvinfo : EIATTR_KPARAM_INFO
	.align		4
.L_11:
        /*0028*/ 	.byte	0x04, 0x17
        /*002a*/ 	.short	(.L_13 - .L_12)
.L_12:
        /*002c*/ 	.word	0x00000000
        /*0030*/ 	.short	0x0003
        /*0032*/ 	.short	0x0010
        /*0034*/ 	.byte	0x00, 0xf5, 0x21, 0x00


	//----- nvinfo : EIATTR_KPARAM_INFO
	.align		4
.L_13:
        /*0038*/ 	.byte	0x04, 0x17
        /*003a*/ 	.short	(.L_15 - .L_14)
.L_14:
        /*003c*/ 	.word	0x00000000
        /*0040*/ 	.short	0x0002
        /*0042*/ 	.short	0x0008
        /*0044*/ 	.byte	0x00, 0xf0, 0x11, 0x00


	//----- nvinfo : EIATTR_KPARAM_INFO
	.align		4
.L_15:
        /*0048*/ 	.byte	0x04, 0x17
        /*004a*/ 	.short	(.L_17 - .L_16)
.L_16:
        /*004c*/ 	.word	0x00000000
        /*0050*/ 	.short	0x0001
        /*0052*/ 	.short	0x0004
        /*0054*/ 	.byte	0x00, 0xf0, 0x11, 0x00


	//----- nvinfo : EIATTR_KPARAM_INFO
	.align		4
.L_17:
        /*0058*/ 	.byte	0x04, 0x17
        /*005a*/ 	.short	(.L_19 - .L_18)
.L_18:
        /*005c*/ 	.word	0x00000000
        /*0060*/ 	.short	0x0000
        /*0062*/ 	.short	0x0000
        /*0064*/ 	.byte	0x00, 0xf0, 0x11, 0x00


	//----- nvinfo : EIATTR_SPARSE_MMA_MASK
	.align		4
.L_19:
        /*0068*/ 	.byte	0x03, 0x50
        /*006a*/ 	.short	0x0000


	//----- nvinfo : EIATTR_MAXREG_COUNT
	.align		4
        /*006c*/ 	.byte	0x03, 0x1b
        /*006e*/ 	.short	0x00ff


	//----- nvinfo : EIATTR_NUM_BARRIERS
	.align		4
        /*0070*/ 	.byte	0x02, 0x4c
        /*0072*/ 	.byte	0x01
	.zero		1


	//----- nvinfo : EIATTR_MERCURY_ISA_VERSION
	.align		4
        /*0074*/ 	.byte	0x03, 0x5f
        /*0076*/ 	.short	0x0101


	//----- nvinfo : EIATTR_VRC_CTA_INIT_COUNT
	.align		4
        /*0078*/ 	.byte	0x02, 0x4a
	.zero		1
	.zero		1


	//----- nvinfo : EIATTR_EXIT_INSTR_OFFSETS
	.align		4
        /*007c*/ 	.byte	0x04, 0x1c
        /*007e*/ 	.short	(.L_21 - .L_20)


	//   ....[0]....
.L_20:
        /*0080*/ 	.word	0x00001070


	//----- nvinfo : EIATTR_CBANK_PARAM_SIZE
	.align		4
.L_21:
        /*0084*/ 	.byte	0x03, 0x19
        /*0086*/ 	.short	0x0028


	//----- nvinfo : EIATTR_PARAM_CBANK
	.align		4
        /*0088*/ 	.byte	0x04, 0x0a
        /*008a*/ 	.short	(.L_23 - .L_22)
	.align		4
.L_22:
        /*008c*/ 	.word	index@(.nv.constant0._Z5sgemmILi128EEviiiPfS0_S0_)
        /*0090*/ 	.short	0x0380
        /*0092*/ 	.short	0x0028


	//----- nvinfo : EIATTR_SW_WAR
	.align		4
.L_23:
        /*0094*/ 	.byte	0x04, 0x36
        /*0096*/ 	.short	(.L_25 - .L_24)
.L_24:
        /*0098*/ 	.word	0x00000008
.L_25:


//--------------------- .nv.callgraph             --------------------------
	.section	.nv.callgraph,"",@"SHT_CUDA_CALLGRAPH"
	.align	4
	.sectionentsize	8
	.align		4
        /*0000*/ 	.word	0x00000000
	.align		4
        /*0004*/ 	.word	0xffffffff
	.align		4
        /*0008*/ 	.word	0x00000000
	.align		4
        /*000c*/ 	.word	0xfffffffe
	.align		4
        /*0010*/ 	.word	0x00000000
	.align		4
        /*0014*/ 	.word	0xfffffffd
	.align		4
        /*0018*/ 	.word	0x00000000
	.align		4
        /*001c*/ 	.word	0xfffffffc


//--------------------- .text._Z5sgemmILi128EEviiiPfS0_S0_ --------------------------
	.section	.text._Z5sgemmILi128EEviiiPfS0_S0_,"ax",@progbits
	.align	128
        .global         _Z5sgemmILi128EEviiiPfS0_S0_
        .type           _Z5sgemmILi128EEviiiPfS0_S0_,@function
        .size           _Z5sgemmILi128EEviiiPfS0_S0_,(.L_x_4 - _Z5sgemmILi128EEviiiPfS0_S0_)
        .other          _Z5sgemmILi128EEviiiPfS0_S0_,@"STO_CUDA_ENTRY STV_DEFAULT"
_Z5sgemmILi128EEviiiPfS0_S0_:
.text._Z5sgemmILi128EEviiiPfS0_S0_:
[----:B------:R-:W-:Y:S01]  /*0000*/  LDC R1, c[0x0][0x37c] ;  /* 0x0000df00ff017b82 */ /* 0x000fe20000000800 */
[----:B------:R-:W0:Y:S01]  /*0010*/  LDCU UR4, c[0x0][0x388] ;  /* 0x00007100ff0477ac */ /* 0x000e220008000800 */
[----:B------:R-:W-:Y:S01]  /*0020*/  HFMA2 R0, -RZ, RZ, 0, 0 ;  /* 0x00000000ff007431 */ /* 0x000fe200000001ff */
[----:B------:R-:W-:Y:S02]  /*0030*/  CS2R R2, SRZ ;  /* 0x0000000000027805 */ /* 0x000fe4000001ff00 */
[----:B------:R-:W-:Y:S02]  /*0040*/  CS2R R4, SRZ ;  /* 0x0000000000047805 */ /* 0x000fe4000001ff00 */
[----:B------:R-:W-:Y:S02]  /*0050*/  CS2R R6, SRZ ;  /* 0x0000000000067805 */ /* 0x000fe4000001ff00 */
[----:B------:R-:W-:Y:S02]  /*0060*/  CS2R R8, SRZ ;  /* 0x0000000000087805 */ /* 0x000fe4000001ff00 */
[----:B------:R-:W-:-:S02]  /*0070*/  CS2R R10, SRZ ;  /* 0x00000000000a7805 */ /* 0x000fc4000001ff00 */
[----:B------:R-:W-:Y:S02]  /*0080*/  CS2R R12, SRZ ;  /* 0x00000000000c7805 */ /* 0x000fe4000001ff00 */
        /* <DEDUP_REMOVED lines=9> */
[----:B------:R-:W-:Y:S01]  /*0120*/  CS2R R40, SRZ ;  /* 0x0000000000287805 */ /* 0x000fe2000001ff00 */
[----:B0-----:R-:W-:Y:S01]  /*0130*/  UISETP.GE.AND UP0, UPT, UR4, 0x1, UPT ;  /* 0x000000010400788c */ /* 0x001fe2000bf06270 */
        /* <DEDUP_REMOVED lines=15> */
[----:B------:R-:W-:Y:S01]  /*0230*/  MOV R79, RZ ;  /* 0x000000ff004f7202 */ /* 0x000fe20000000f00 */
[----:B------:R-:W0:Y:S01]  /*0240*/  LDCU.64 UR6, c[0x0][0x358] ;  /* 0x00006b00ff0677ac */ /* 0x000e220008000a00 */
[----:B------:R-:W-:Y:S05]  /*0250*/  BRA.U !UP0, `(.L_x_0) ;  /* 0x0000000908307547 */ /* 0x000fea000b800000 */
[----:B------:R-:W1:Y:S01]  /*0260*/  S2R R78, SR_TID.X ;  /* 0x00000000004e7919 */ /* 0x000e620000002100 */
[----:B------:R-:W2:Y:S01]  /*0270*/  LDCU UR5, c[0x0][0x380] ;  /* 0x00007000ff0577ac */ /* 0x000ea20008000800 */
[----:B------:R-:W3:Y:S01]  /*0280*/  S2R R27, SR_CTAID.X ;  /* 0x00000000001b7919 */ /* 0x000ee20000002500 */
[----:B------:R-:W4:Y:S01]  /*0290*/  S2R R25, SR_CTAID.Y ;  /* 0x0000000000197919 */ /* 0x000f220000002600 */
[----:B-1----:R-:W-:Y:S02]  /*02a0*/  SHF.R.U32.HI R0, RZ, 0x1, R78 ;  /* 0x00000001ff007819 */ /* 0x002fe4000001164e */
[----:B------:R-:W-:Y:S02]  /*02b0*/  LOP3.LUT R24, R78, 0x1f, RZ, 0xc0, !PT ;  /* 0x0000001f4e187812 */ /* 0x000fe400078ec0ff */
[----:B------:R-:W-:Y:S02]  /*02c0*/  LOP3.LUT R0, R0, 0x1fc, RZ, 0xc0, !PT ;  /* 0x000001fc00007812 */ /* 0x000fe400078ec0ff */
[----:B---3--:R-:W-:-:S02]  /*02d0*/  LEA R24, R27, R24, 0x7 ;  /* 0x000000181b187211 */ /* 0x008fc400078e38ff */
[----:B------:R-:W-:Y:S02]  /*02e0*/  SHF.R.U32.HI R81, RZ, 0x5, R78 ;  /* 0x00000005ff517819 */ /* 0x000fe4000001164e */
[C---:B------:R-:W-:Y:S02]  /*02f0*/  SHF.L.U32 R82, R78.reuse, 0x4, RZ ;  /* 0x000000044e527819 */ /* 0x040fe400000006ff */
[----:B----4-:R-:W-:Y:S01]  /*0300*/  LEA R25, R25, R0, 0x7 ;  /* 0x0000000019197211 */ /* 0x010fe200078e38ff */
[----:B--2---:R-:W-:Y:S01]  /*0310*/  IMAD R81, R81, UR5, R24 ;  /* 0x0000000551517c24 */ /* 0x004fe2000f8e0218 */
[----:B------:R-:W-:Y:S02]  /*0320*/  LOP3.LUT R80, R78, 0x7, RZ, 0xc0, !PT ;  /* 0x000000074e507812 */ /* 0x000fe400078ec0ff */
[----:B------:R-:W-:Y:S02]  /*0330*/  MOV R0, RZ ;  /* 0x000000ff00007202 */ /* 0x000fe40000000f00 */
[----:B------:R-:W-:Y:S01]  /*0340*/  LOP3.LUT R82, R82, 0xf0, RZ, 0xc0, !PT ;  /* 0x000000f052527812 */ /* 0x000fe200078ec0ff */
[----:B------:R-:W-:Y:S01]  /*0350*/  IMAD R80, R25, UR4, R80 ;  /* 0x0000000419507c24 */ /* 0x000fe2000f8e0250 */
[----:B------:R-:W-:-:S06]  /*0360*/  UMOV UR4, URZ ;  /* 0x000000ff00047c82 */ /* 0x000fcc0008000000 */
.L_x_2:
[----:B------:R-:W1:Y:S08]  /*0370*/  LDC.64 R60, c[0x0][0x390] ;  /* 0x0000e400ff3c7b82 */ /* 0x000e700000000a00 */
[----:B------:R-:W2:Y:S08]  /*0380*/  LDC R83, c[0x0][0x388] ;  /* 0x0000e200ff537b82 */ /* 0x000eb00000000800 */
[----:B------:R-:W3:Y:S01]  /*0390*/  LDC.64 R30, c[0x0][0x398] ;  /* 0x0000e600ff1e7b82 */ /* 0x000ee20000000a00 */
[----:B-1----:R-:W-:-:S05]  /*03a0*/  IMAD.WIDE R60, R80, 0x4, R60 ;  /* 0x00000004503c7825 */ /* 0x002fca00078e023c */
[----:B0-----:R-:W4:Y:S01]  /*03b0*/  LDG.E R24, desc[UR6][R60.64] ;  /* 0x000000063c187981 */ /* 0x001f22000c1e1900 */
[----:B--2---:R-:W-:-:S05]  /*03c0*/  IMAD.WIDE.U32 R56, R83, 0x4, R60 ;  /* 0x0000000453387825 */ /* 0x004fca00078e003c */
[----:B------:R0:W4:Y:S01]  /*03d0*/  LDG.E R25, desc[UR6][R56.64] ;  /* 0x0000000638197981 */ /* 0x000122000c1e1900 */
[----:B------:R-:W-:-:S04]  /*03e0*/  IMAD.WIDE.U32 R58, R83, 0x4, R56 ;  /* 0x00000004533a7825 */ /* 0x000fc800078e0038 */
[----:B---3--:R-:W-:Y:S01]  /*03f0*/  IMAD.WIDE R30, R81, 0x4, R30 ;  /* 0x00000004511e7825 */ /* 0x008fe200078e021e */
[----:B------:R-:W4:Y:S03]  /*0400*/  LDG.E R26, desc[UR6][R58.64] ;  /* 0x000000063a1a7981 */ /* 0x000f26000c1e1900 */
[----:B------:R-:W-:Y:S01]  /*0410*/  IMAD.WIDE.U32 R28, R83, 0x4, R58 ;  /* 0x00000004531c7825 */ /* 0x000fe200078e003a */
[----:B------:R-:W2:Y:S04]  /*0420*/  LDG.E R84, desc[UR6][R30.64] ;  /* 0x000000061e547981 */ /* 0x000ea8000c1e1900 */
[----:B------:R1:W4:Y:S04]  /*0430*/  LDG.E R27, desc[UR6][R28.64] ;  /* 0x000000061c1b7981 */ /* 0x000328000c1e1900 */
[----:B------:R-:W3:Y:S04]  /*0440*/  LDG.E R86, desc[UR6][R30.64+0x80] ;  /* 0x000080061e567981 */ /* 0x000ee8000c1e1900 */
[----:B------:R-:W5:Y:S04]  /*0450*/  LDG.E R88, desc[UR6][R30.64+0x100] ;  /* 0x000100061e587981 */ /* 0x000f68000c1e1900 */
[----:B------:R1:W5:Y:S01]  /*0460*/  LDG.E R90, desc[UR6][R30.64+0x180] ;  /* 0x000180061e5a7981 */ /* 0x000362000c1e1900 */
[----:B------:R-:W1:Y:S01]  /*0470*/  S2R R85, SR_CgaCtaId ;  /* 0x0000000000557919 */ /* 0x000e620000008800 */
[----:B------:R-:W-:-:S02]  /*0480*/  SHF.R.U32.HI R87, RZ, 0x1, R78 ;  /* 0x00000001ff577819 */ /* 0x000fc4000001164e */
[----:B------:R-:W-:Y:S02]  /*0490*/  LOP3.LUT R92, R78, 0x7, RZ, 0xc0, !PT ;  /* 0x000000074e5c7812 */ /* 0x000fe400078ec0ff */
[----:B------:R-:W-:Y:S02]  /*04a0*/  LOP3.LUT R87, R87, 0x1fc, RZ, 0xc0, !PT ;  /* 0x000001fc57577812 */ /* 0x000fe400078ec0ff */
[--C-:B0-----:R-:W-:Y:S02]  /*04b0*/  SHF.R.U32.HI R57, RZ, 0x5, R78.reuse ;  /* 0x00000005ff397819 */ /* 0x101fe4000001164e */
[----:B------:R-:W-:Y:S01]  /*04c0*/  MOV R60, 0x400 ;  /* 0x00000400003c7802 */ /* 0x000fe20000000f00 */
[----:B-1----:R-:W-:Y:S02]  /*04d0*/  IMAD R28, R92, 0x84, R87 ;  /* 0x000000845c1c7824 */ /* 0x002fe400078e0257 */
[----:B------:R-:W-:Y:S01]  /*04e0*/  IMAD R58, R57, 0x64, R78 ;  /* 0x00000064393a7824 */ /* 0x000fe200078e024e */
[----:B------:R-:W-:-:S04]  /*04f0*/  LEA R29, R85, R60, 0x18 ;  /* 0x0000003c551d7211 */ /* 0x000fc800078ec0ff */
[-C--:B------:R-:W-:Y:S02]  /*0500*/  LEA R56, R28, R29.reuse, 0x2 ;  /* 0x0000001d1c387211 */ /* 0x080fe400078e10ff */
[----:B------:R-:W-:Y:S01]  /*0510*/  LEA R31, R58, R29, 0x2 ;  /* 0x0000001d3a1f7211 */ /* 0x000fe200078e10ff */
[----:B------:R-:W-:Y:S01]  /*0520*/  UIADD3 UR4, UPT, UPT, UR4, 0x8, URZ ;  /* 0x0000000804047890 */ /* 0x000fe2000fffe0ff */
[----:B------:R-:W-:Y:S02]  /*0530*/  LOP3.LUT R28, R78, 0x3f0, RZ, 0xc0, !PT ;  /* 0x000003f04e1c7812 */ /* 0x000fe400078ec0ff */
[--C-:B------:R-:W-:Y:S02]  /*0540*/  IADD3 R57, PT, PT, R82, 0x410c, R29.reuse ;  /* 0x0000410c52397810 */ /* 0x100fe40007ffe01d */
[----:B------:R-:W-:Y:S02]  /*0550*/  IADD3 R58, PT, PT, R28, 0x100, R29 ;  /* 0x000001001c3a7810 */ /* 0x000fe40007ffe01d */
[----:B------:R-:W-:Y:S01]  /*0560*/  ISETP.LE.AND P0, PT, R83, UR4, PT ;  /* 0x0000000453007c0c */ /* 0x000fe2000bf03270 */
[----:B------:R-:W-:Y:S01]  /*0570*/  UMOV UR5, 0x4000 ;  /* 0x0000400000057882 */ /* 0x000fe20000000000 */
[----:B----4-:R0:W-:Y:S04]  /*0580*/  STS.128 [R56], R24 ;  /* 0x0000001838007388 */ /* 0x0101e80000000c00 */
[----:B--2---:R0:W-:Y:S04]  /*0590*/  STS [R31+0x4000], R84 ;  /* 0x004000541f007388 */ /* 0x0041e80000000800 */
[----:B---3--:R0:W-:Y:S04]  /*05a0*/  STS [R31+0x4080], R86 ;  /* 0x004080561f007388 */ /* 0x0081e80000000800 */
[----:B-----5:R0:W-:Y:S04]  /*05b0*/  STS [R31+0x4100], R88 ;  /* 0x004100581f007388 */ /* 0x0201e80000000800 */
[----:B------:R0:W-:Y:S01]  /*05c0*/  STS [R31+0x4180], R90 ;  /* 0x0041805a1f007388 */ /* 0x0001e20000000800 */
[----:B------:R-:W-:Y:S06]  /*05d0*/  BAR.SYNC.DEFER_BLOCKING 0x0 ;  /* 0x0000000000007b1d */ /* 0x000fec0000010000 */
.L_x_1:
[----:B------:R-:W-:Y:S01]  /*05e0*/  LDS R59, [R57+-0x10c] ;  /* 0xfffef400393b7984 */ /* 0x000fe20000000800 */
[----:B------:R-:W-:-:S03]  /*05f0*/  UIADD3 UR5, UPT, UPT, UR5, 0x210, URZ ;  /* 0x0000021005057890 */ /* 0x000fc6000fffe0ff */
[----:B0-----:R-:W0:Y:S01]  /*0600*/  LDS.128 R24, [R58+-0x100] ;  /* 0xffff00003a187984 */ /* 0x001e220000000c00 */
[----:B------:R-:W-:-:S03]  /*0610*/  UISETP.NE.AND UP0, UPT, UR5, 0x5080, UPT ;  /* 0x000050800500788c */ /* 0x000fc6000bf05270 */
[----:B------:R-:W1:Y:S04]  /*0620*/  LDS R56, [R57+-0xc] ;  /* 0xfffff40039387984 */ /* 0x000e680000000800 */
[----:B------:R-:W2:Y:S04]  /*0630*/  LDS R60, [R57+-0x108] ;  /* 0xfffef800393c7984 */ /* 0x000ea80000000800 */
[----:B------:R-:W3:Y:S04]  /*0640*/  LDS R61, [R57+-0x8] ;  /* 0xfffff800393d7984 */ /* 0x000ee80000000800 */
[----:B------:R-:W4:Y:S04]  /*0650*/  LDS R83, [R57+-0x104] ;  /* 0xfffefc0039537984 */ /* 0x000f280000000800 */
[----:B------:R-:W5:Y:S04]  /*0660*/  LDS R84, [R57+-0x4] ;  /* 0xfffffc0039547984 */ /* 0x000f680000000800 */
[----:B------:R-:W5:Y:S04]  /*0670*/  LDS R85, [R57+-0x100] ;  /* 0xffff000039557984 */ /* 0x000f680000000800 */
[----:B------:R0:W5:Y:S04]  /*0680*/  LDS R86, [R57] ;  /* 0x0000000039567984 */ /* 0x0001680000000800 */
[----:B------:R-:W5:Y:S01]  /*0690*/  LDS.128 R28, [R58] ;  /* 0x000000003a1c7984 */ /* 0x000f620000000c00 */
[----:B0-----:R-:W-:Y:S01]  /*06a0*/  IADD3 R57, PT, PT, R57, 0x210, RZ ;  /* 0x0000021039397810 */ /* 0x001fe20007ffe0ff */
[C---:B------:R-:W-:Y:S01]  /*06b0*/  FFMA R79, R24.reuse, R59, R79 ;  /* 0x0000003b184f7223 */ /* 0x040fe2000000004f */
[C---:B------:R-:W-:Y:S01]  /*06c0*/  FFMA R76, R59.reuse, R25, R76 ;  /* 0x000000193b4c7223 */ /* 0x040fe2000000004c */
[C---:B------:R-:W-:Y:S01]  /*06d0*/  FFMA R63, R59.reuse, R26, R63 ;  /* 0x0000001a3b3f7223 */ /* 0x040fe2000000003f */
[----:B------:R-:W-:Y:S01]  /*06e0*/  FFMA R54, R59, R27, R54 ;  /* 0x0000001b3b367223 */ /* 0x000fe20000000036 */
[----:B-1----:R-:W-:Y:S01]  /*06f0*/  FFMA R71, R24, R56, R71 ;  /* 0x0000003818477223 */ /* 0x002fe20000000047 */
[C---:B------:R-:W-:Y:S01]  /*0700*/  FFMA R68, R56.reuse, R25, R68 ;  /* 0x0000001938447223 */ /* 0x040fe20000000044 */
[C---:B------:R-:W-:Y:S01]  /*0710*/  FFMA R49, R56.reuse, R26, R49 ;  /* 0x0000001a38317223 */ /* 0x040fe20000000031 */
[----:B------:R-:W-:Y:S01]  /*0720*/  FFMA R46, R56, R27, R46 ;  /* 0x0000001b382e7223 */ /* 0x000fe2000000002e */
[----:B--2---:R-:W-:Y:S01]  /*0730*/  FFMA R77, R24, R60, R77 ;  /* 0x0000003c184d7223 */ /* 0x004fe2000000004d */
[C---:B------:R-:W-:Y:S01]  /*0740*/  FFMA R74, R60.reuse, R25, R74 ;  /* 0x000000193c4a7223 */ /* 0x040fe2000000004a */
[CC--:B------:R-:W-:Y:S01]  /*0750*/  FFMA R55, R60.reuse, R26.reuse, R55 ;  /* 0x0000001a3c377223 */ /* 0x0c0fe20000000037 */
[----:B------:R-:W-:Y:S01]  /*0760*/  FFMA R52, R60, R27, R52 ;  /* 0x0000001b3c347223 */ /* 0x000fe20000000034 */
[C---:B---3--:R-:W-:Y:S01]  /*0770*/  FFMA R69, R24.reuse, R61, R69 ;  /* 0x0000003d18457223 */ /* 0x048fe20000000045 */
[C---:B------:R-:W-:Y:S01]  /*0780*/  FFMA R66, R61.reuse, R25, R66 ;  /* 0x000000193d427223 */ /* 0x040fe20000000042 */
[CC--:B------:R-:W-:Y:S01]  /*0790*/  FFMA R47, R61.reuse, R26.reuse, R47 ;  /* 0x0000001a3d2f7223 */ /* 0x0c0fe2000000002f */
[----:B------:R-:W-:Y:S01]  /*07a0*/  FFMA R44, R61, R27, R44 ;  /* 0x0000001b3d2c7223 */ /* 0x000fe2000000002c */
[C---:B----4-:R-:W-:Y:S01]  /*07b0*/  FFMA R75, R24.reuse, R83, R75 ;  /* 0x00000053184b7223 */ /* 0x050fe2000000004b */
[C---:B------:R-:W-:Y:S01]  /*07c0*/  FFMA R72, R83.reuse, R25, R72 ;  /* 0x0000001953487223 */ /* 0x040fe20000000048 */
[C---:B------:R-:W-:Y:S01]  /*07d0*/  FFMA R53, R83.reuse, R26, R53 ;  /* 0x0000001a53357223 */ /* 0x040fe20000000035 */
[----:B------:R-:W-:Y:S01]  /*07e0*/  FFMA R50, R83, R27, R50 ;  /* 0x0000001b53327223 */ /* 0x000fe20000000032 */
[----:B-----5:R-:W-:Y:S01]  /*07f0*/  FFMA R67, R24, R84, R67 ;  /* 0x0000005418437223 */ /* 0x020fe20000000043 */
[C---:B------:R-:W-:Y:S01]  /*0800*/  FFMA R64, R84.reuse, R25, R64 ;  /* 0x0000001954407223 */ /* 0x040fe20000000040 */
[CC--:B------:R-:W-:Y:S01]  /*0810*/  FFMA R45, R84.reuse, R26.reuse, R45 ;  /* 0x0000001a542d7223 */ /* 0x0c0fe2000000002d */
[----:B------:R-:W-:Y:S01]  /*0820*/  FFMA R42, R84, R27, R42 ;  /* 0x0000001b542a7223 */ /* 0x000fe2000000002a */
[C---:B------:R-:W-:Y:S01]  /*0830*/  FFMA R73, R24.reuse, R85, R73 ;  /* 0x0000005518497223 */ /* 0x040fe20000000049 */
[C---:B------:R-:W-:Y:S01]  /*0840*/  FFMA R70, R85.reuse, R25, R70 ;  /* 0x0000001955467223 */ /* 0x040fe20000000046 */
[C---:B------:R-:W-:Y:S01]  /*0850*/  FFMA R51, R85.reuse, R26, R51 ;  /* 0x0000001a55337223 */ /* 0x040fe20000000033 */
[----:B------:R-:W-:Y:S01]  /*0860*/  FFMA R48, R85, R27, R48 ;  /* 0x0000001b55307223 */ /* 0x000fe20000000030 */
[----:B------:R-:W-:Y:S01]  /*0870*/  FFMA R65, R24, R86, R65 ;  /* 0x0000005618417223 */ /* 0x000fe20000000041 */
[C---:B------:R-:W-:Y:S01]  /*0880*/  FFMA R62, R86.reuse, R25, R62 ;  /* 0x00000019563e7223 */ /* 0x040fe2000000003e */
[C---:B------:R-:W-:Y:S01]  /*0890*/  FFMA R43, R86.reuse, R26, R43 ;  /* 0x0000001a562b7223 */ /* 0x040fe2000000002b */
[----:B------:R-:W-:Y:S01]  /*08a0*/  FFMA R40, R86, R27, R40 ;  /* 0x0000001b56287223 */ /* 0x000fe20000000028 */
[C---:B------:R-:W-:Y:S01]  /*08b0*/  FFMA R41, R28.reuse, R59, R41 ;  /* 0x0000003b1c297223 */ /* 0x040fe20000000029 */
[C---:B------:R-:W-:Y:S01]  /*08c0*/  FFMA R39, R28.reuse, R60, R39 ;  /* 0x0000003c1c277223 */ /* 0x040fe20000000027 */
[C---:B------:R-:W-:Y:S01]  /*08d0*/  FFMA R37, R28.reuse, R83, R37 ;  /* 0x000000531c257223 */ /* 0x040fe20000000025 */
[C---:B------:R-:W-:Y:S01]  /*08e0*/  FFMA R35, R28.reuse, R85, R35 ;  /* 0x000000551c237223 */ /* 0x040fe20000000023 */
[C---:B------:R-:W-:Y:S01]  /*08f0*/  FFMA R33, R28.reuse, R56, R33 ;  /* 0x000000381c217223 */ /* 0x040fe20000000021 */
[C---:B------:R-:W-:Y:S01]  /*0900*/  FFMA R23, R28.reuse, R61, R23 ;  /* 0x0000003d1c177223 */ /* 0x040fe20000000017 */
[C---:B------:R-:W-:Y:S01]  /*0910*/  FFMA R21, R28.reuse, R84, R21 ;  /* 0x000000541c157223 */ /* 0x040fe20000000015 */
[----:B------:R-:W-:Y:S01]  /*0920*/  FFMA R19, R28, R86, R19 ;  /* 0x000000561c137223 */ /* 0x000fe20000000013 */
[-C--:B------:R-:W-:Y:S01]  /*0930*/  FFMA R38, R59, R29.reuse, R38 ;  /* 0x0000001d3b267223 */ /* 0x080fe20000000026 */
[-C--:B------:R-:W-:Y:S01]  /*0940*/  FFMA R36, R60, R29.reuse, R36 ;  /* 0x0000001d3c247223 */ /* 0x080fe20000000024 */
[-C--:B------:R-:W-:Y:S01]  /*0950*/  FFMA R34, R83, R29.reuse, R34 ;  /* 0x0000001d53227223 */ /* 0x080fe20000000022 */
[-C--:B------:R-:W-:Y:S01]  /*0960*/  FFMA R32, R85, R29.reuse, R32 ;  /* 0x0000001d55207223 */ /* 0x080fe20000000020 */
[-C--:B------:R-:W-:Y:S01]  /*0970*/  FFMA R22, R56, R29.reuse, R22 ;  /* 0x0000001d38167223 */ /* 0x080fe20000000016 */
[-C--:B------:R-:W-:Y:S01]  /*0980*/  FFMA R20, R61, R29.reuse, R20 ;  /* 0x0000001d3d147223 */ /* 0x080fe20000000014 */
[-C--:B------:R-:W-:Y:S01]  /*0990*/  FFMA R18, R84, R29.reuse, R18 ;  /* 0x0000001d54127223 */ /* 0x080fe20000000012 */
        /* <DEDUP_REMOVED lines=17> */
[----:B------:R-:W-:Y:S01]  /*0ab0*/  IADD3 R58, PT, PT, R58, 0x210, RZ ;  /* 0x000002103a3a7810 */ /* 0x000fe20007ffe0ff */
[----:B------:R-:W-:Y:S06]  /*0ac0*/  BRA.U UP0, `(.L_x_1) ;  /* 0xfffffff900c47547 */ /* 0x000fec000b83ffff */
[----:B------:R-:W0:Y:S01]  /*0ad0*/  LDC R24, c[0x0][0x380] ;  /* 0x0000e000ff187b82 */ /* 0x000e220000000800 */
[----:B------:R-:W-:Y:S02]  /*0ae0*/  IADD3 R80, PT, PT, R80, 0x8, RZ ;  /* 0x0000000850507810 */ /* 0x000fe40007ffe0ff */
[----:B0-----:R-:W-:-:S05]  /*0af0*/  LEA R81, R24, R81, 0x3 ;  /* 0x0000005118517211 */ /* 0x001fca00078e18ff */
[----:B------:R-:W-:Y:S06]  /*0b00*/  BAR.SYNC.DEFER_BLOCKING 0x0 ;  /* 0x0000000000007b1d */ /* 0x000fec0000010000 */
[----:B------:R-:W-:Y:S05]  /*0b10*/  @!P0 BRA `(.L_x_2) ;  /* 0xfffffff800148947 */ /* 0x000fea000383ffff */
.L_x_0:
[----:B------:R-:W1:Y:S01]  /*0b20*/  S2R R25, SR_TID.X ;  /* 0x0000000000197919 */ /* 0x000e620000002100 */
[----:B------:R-:W2:Y:S01]  /*0b30*/  LDC R59, c[0x0][0x380] ;  /* 0x0000e000ff3b7b82 */ /* 0x000ea20000000800 */
[----:B------:R-:W3:Y:S01]  /*0b40*/  S2R R29, SR_CTAID.Y ;  /* 0x00000000001d7919 */ /* 0x000ee20000002600 */
[----:B------:R-:W4:Y:S06]  /*0b50*/  S2R R28, SR_CTAID.X ;  /* 0x00000000001c7919 */ /* 0x000f2c0000002500 */
[----:B------:R-:W5:Y:S01]  /*0b60*/  LDC.64 R26, c[0x0][0x3a0] ;  /* 0x0000e800ff1a7b82 */ /* 0x000f620000000a00 */
[----:B-1----:R-:W-:-:S02]  /*0b70*/  SHF.R.U32.HI R24, RZ, 0x2, R25 ;  /* 0x00000002ff187819 */ /* 0x002fc40000011619 */
[----:B------:R-:W-:Y:S02]  /*0b80*/  SHF.L.U32 R25, R25, 0x2, RZ ;  /* 0x0000000219197819 */ /* 0x000fe400000006ff */
[----:B------:R-:W-:Y:S02]  /*0b90*/  LOP3.LUT R24, R24, 0xfc, RZ, 0xc0, !PT ;  /* 0x000000fc18187812 */ /* 0x000fe400078ec0ff */
[----:B------:R-:W-:Y:S02]  /*0ba0*/  LOP3.LUT R25, R25, 0x3c, RZ, 0xc0, !PT ;  /* 0x0000003c19197812 */ /* 0x000fe400078ec0ff */
[----:B---3--:R-:W-:Y:S02]  /*0bb0*/  LEA R24, R29, R24, 0x7 ;  /* 0x000000181d187211 */ /* 0x008fe400078e38ff */
[----:B----4-:R-:W-:-:S05]  /*0bc0*/  LEA R25, R28, R25, 0x7 ;  /* 0x000000191c197211 */ /* 0x010fca00078e38ff */
[----:B--2---:R-:W-:-:S04]  /*0bd0*/  IMAD R25, R24, R59, R25 ;  /* 0x0000003b18197224 */ /* 0x004fc800078e0219 */
[----:B-----5:R-:W-:Y:S01]  /*0be0*/  IMAD.WIDE R26, R25, 0x4, R26 ;  /* 0x00000004191a7825 */ /* 0x020fe200078e021a */
[----:B------:R-:W-:-:S04]  /*0bf0*/  SHF.L.U32 R25, R59, 0x6, RZ ;  /* 0x000000063b197819 */ /* 0x000fc800000006ff */
[----:B0-----:R-:W-:Y:S01]  /*0c00*/  STG.E desc[UR6][R26.64], R79 ;  /* 0x0000004f1a007986 */ /* 0x001fe2000c101906 */
[----:B------:R-:W-:-:S03]  /*0c10*/  IMAD.WIDE R24, R25, 0x4, R26 ;  /* 0x0000000419187825 */ /* 0x000fc600078e021a */
[----:B------:R-:W-:Y:S01]  /*0c20*/  STG.E desc[UR6][R26.64+0x100], R71 ;  /* 0x000100471a007986 */ /* 0x000fe2000c101906 */
[----:B------:R-:W-:-:S03]  /*0c30*/  IMAD.WIDE R28, R59, 0x4, R26 ;  /* 0x000000043b1c7825 */ /* 0x000fc600078e021a */
[----:B------:R-:W-:Y:S01]  /*0c40*/  STG.E desc[UR6][R24.64], R41 ;  /* 0x0000002918007986 */ /* 0x000fe2000c101906 */
[----:B------:R-:W-:-:S03]  /*0c50*/  IMAD.WIDE R30, R59, 0x4, R24 ;  /* 0x000000043b1e7825 */ /* 0x000fc600078e0218 */
[----:B------:R-:W-:Y:S01]  /*0c60*/  STG.E desc[UR6][R24.64+0x100], R33 ;  /* 0x0001002118007986 */ /* 0x000fe2000c101906 */
[----:B------:R-:W-:-:S03]  /*0c70*/  IMAD.WIDE R56, R59, 0x4, R28 ;  /* 0x000000043b387825 */ /* 0x000fc600078e021c */
[----:B------:R-:W-:Y:S04]  /*0c80*/  STG.E desc[UR6][R26.64+0x4], R77 ;  /* 0x0000044d1a007986 */ /* 0x000fe8000c101906 */
        /* <DEDUP_REMOVED lines=14> */
[----:B------:R0:W-:Y:S04]  /*0d70*/  STG.E desc[UR6][R30.64+0x100], R22 ;  /* 0x000100161e007986 */ /* 0x0001e8000c101906 */
[----:B------:R-:W-:Y:S04]  /*0d80*/  STG.E desc[UR6][R28.64+0x4], R74 ;  /* 0x0000044a1c007986 */ /* 0x000fe8000c101906 */
[----:B------:R-:W-:Y:S04]  /*0d90*/  STG.E desc[UR6][R28.64+0x104], R66 ;  /* 0x000104421c007986 */ /* 0x000fe8000c101906 */
[----:B------:R-:W-:Y:S01]  /*0da0*/  STG.E desc[UR6][R30.64+0x4], R36 ;  /* 0x000004241e007986 */ /* 0x000fe2000c101906 */
[----:B0-----:R-:W-:-:S03]  /*0db0*/  IMAD.WIDE R22, R59, 0x4, R30 ;  /* 0x000000043b167825 */ /* 0x001fc600078e021e */
[----:B------:R0:W-:Y:S04]  /*0dc0*/  STG.E desc[UR6][R30.64+0x104], R20 ;  /* 0x000104141e007986 */ /* 0x0001e8000c101906 */
[----:B------:R-:W-:Y:S04]  /*0dd0*/  STG.E desc[UR6][R28.64+0x8], R72 ;  /* 0x000008481c007986 */ /* 0x000fe8000c101906 */
[----:B------:R-:W-:Y:S04]  /*0de0*/  STG.E desc[UR6][R28.64+0x108], R64 ;  /* 0x000108401c007986 */ /* 0x000fe8000c101906 */
[----:B------:R-:W-:Y:S01]  /*0df0*/  STG.E desc[UR6][R30.64+0x8], R34 ;  /* 0x000008221e007986 */ /* 0x000fe2000c101906 */
[----:B0-----:R-:W-:-:S03]  /*0e00*/  IMAD.WIDE R20, R59, 0x4, R56 ;  /* 0x000000043b147825 */ /* 0x001fc600078e0238 */
        /* <DEDUP_REMOVED lines=37> */
[----:B------:R-:W-:Y:S01]  /*1060*/  STG.E desc[UR6][R16.64+0x10c], R0 ;  /* 0x00010c0010007986 */ /* 0x000fe2000c101906 */
[----:B------:R-:W-:Y:S05]  /*1070*/  EXIT ;  /* 0x000000000000794d */ /* 0x000fea0003800000 */
.L_x_3:
[----:B------:R-:W-:-:S00]  /*1080*/  BRA `(.L_x_3) ;  /* 0xfffffffc00fc7947 */ /* 0x000fc0000383ffff */
[----:B------:R-:W-:-:S00]  /*1090*/  NOP ;  /* 0x0000000000007918 */ /* 0x000fc00000000000 */
        /* <DEDUP_REMOVED lines=14> */
.L_x_4:


//--------------------- .nv.shared._Z5sgemmILi128EEviiiPfS0_S0_ --------------------------
	.section	.nv.shared._Z5sgemmILi128EEviiiPfS0_S0_,"aw",@nobits
	.sectionflags	@""
.nv.shared._Z5sgemmILi128EEviiiPfS0_S0_:
	.zero		25600


//--------------------- .nv.shared.reserved.0     --------------------------
	.section	.nv.shared.reserved.0,"aw",@nobits
	.weak		__nv_reservedSMEM_offset_0_alias
	.size		__nv_reservedSMEM_offset_0_alias, 0, 64
	.other		__nv_reservedSMEM_offset_0_alias,@"STO_CUDA_RESERVED_SHARED STV_DEFAULT"
__nv_reservedSMEM_offset_0_alias:
	.zero		0
	.zero		64


//--------------------- .nv.constant0._Z5sgemmILi128EEviiiPfS0_S0_ --------------------------
	.section	.nv.constant0._Z5sgemmILi128EEviiiPfS0_S0_,"a",@progbits
	.sectionflags	@""
	.align	4
.nv.constant0._Z5sgemmILi128EEviiiPfS0_S0_:
	.zero		936


//--------------------- SYMBOLS --------------------------

	.type		.nv.reservedSmem.offset0,@object
	.size		.nv.reservedSmem.offset0,0x4
	.type		.nv.reservedSmem.cap,@object
	.size		.nv.reservedSmem.cap,0x4
